	.headerflags	@"EF_CUDA_TEXMODE_UNIFIED EF_CUDA_64BIT_ADDRESS EF_CUDA_ACCELERATORS EF_CUDA_SM90 EF_CUDA_VIRTUAL_SM(EF_CUDA_SM90)"
	.elftype	@"ET_EXEC"


//--------------------- .nv.info                  --------------------------
	.section	.nv.info,"",@"SHT_CUDA_INFO"
	.align	4


	//----- nvinfo : EIATTR_REGCOUNT
	.align		4
        /*0000*/ 	.byte	0x04, 0x2f
        /*0002*/ 	.short	(.L_1 - .L_0)
	.align		4
.L_0:
        /*0004*/ 	.word	index@(triton_per_fused_mv_1)
        /*0008*/ 	.word	0x0000000f


	//----- nvinfo : EIATTR_MIN_STACK_SIZE
	.align		4
.L_1:
        /*000c*/ 	.byte	0x04, 0x12
        /*000e*/ 	.short	(.L_3 - .L_2)
	.align		4
.L_2:
        /*0010*/ 	.word	index@(triton_per_fused_mv_1)
        /*0014*/ 	.word	0x00000000


	//----- nvinfo : EIATTR_FRAME_SIZE
	.align		4
.L_3:
        /*0018*/ 	.byte	0x04, 0x11
        /*001a*/ 	.short	(.L_5 - .L_4)
	.align		4
.L_4:
        /*001c*/ 	.word	index@(triton_per_fused_mv_1)
        /*0020*/ 	.word	0x00000000


	//----- nvinfo : EIATTR_MIN_STACK_SIZE
	.align		4
.L_5:
        /*0024*/ 	.byte	0x04, 0x12
        /*0026*/ 	.short	(.L_7 - .L_6)
	.align		4
.L_6:
        /*0028*/ 	.word	index@(triton_per_fused_mv_1)
        /*002c*/ 	.word	0x00000000
.L_7:


//--------------------- .nv.info.triton_per_fused_mv_1 --------------------------
	.section	.nv.info.triton_per_fused_mv_1,"",@"SHT_CUDA_INFO"
	.sectionflags	@""
	.align	4


	//----- nvinfo : EIATTR_CUDA_API_VERSION
	.align		4
        /*0000*/ 	.byte	0x04, 0x37
        /*0002*/ 	.short	(.L_9 - .L_8)
.L_8:
        /*0004*/ 	.word	0x0000007c


	//----- nvinfo : EIATTR_KPARAM_INFO
	.align		4
.L_9:
        /*0008*/ 	.byte	0x04, 0x17
        /*000a*/ 	.short	(.L_11 - .L_10)
.L_10:
        /*000c*/ 	.word	0x00000000
        /*0010*/ 	.short	0x0004
        /*0012*/ 	.short	0x001c
        /*0014*/ 	.byte	0x00, 0xf0, 0x11, 0x00


	//----- nvinfo : EIATTR_KPARAM_INFO
	.align		4
.L_11:
        /*0018*/ 	.byte	0x04, 0x17
        /*001a*/ 	.short	(.L_13 - .L_12)
.L_12:
        /*001c*/ 	.word	0x00000000
        /*0020*/ 	.short	0x0003
        /*0022*/ 	.short	0x0018
        /*0024*/ 	.byte	0x00, 0xf0, 0x11, 0x00


	//----- nvinfo : EIATTR_KPARAM_INFO
	.align		4
.L_13:
        /*0028*/ 	.byte	0x04, 0x17
        /*002a*/ 	.short	(.L_15 - .L_14)
.L_14:
        /*002c*/ 	.word	0x00000000
        /*0030*/ 	.short	0x0002
        /*0032*/ 	.short	0x0010
        /*0034*/ 	.byte	0x00, 0xf4, 0x21, 0x00


	//----- nvinfo : EIATTR_KPARAM_INFO
	.align		4
.L_15:
        /*0038*/ 	.byte	0x04, 0x17
        /*003a*/ 	.short	(.L_17 - .L_16)
.L_16:
        /*003c*/ 	.word	0x00000000
        /*0040*/ 	.short	0x0001
        /*0042*/ 	.short	0x0008
        /*0044*/ 	.byte	0x00, 0xf4, 0x21, 0x00


	//----- nvinfo : EIATTR_KPARAM_INFO
	.align		4
.L_17:
        /*0048*/ 	.byte	0x04, 0x17
        /*004a*/ 	.short	(.L_19 - .L_18)
.L_18:
        /*004c*/ 	.word	0x00000000
        /*0050*/ 	.short	0x0000
        /*0052*/ 	.short	0x0000
        /*0054*/ 	.byte	0x00, 0xf4, 0x21, 0x00


	//----- nvinfo : EIATTR_SPARSE_MMA_MASK
	.align		4
.L_19:
        /*0058*/ 	.byte	0x03, 0x50
        /*005a*/ 	.short	0x0000


	//----- nvinfo : EIATTR_MAXREG_COUNT
	.align		4
        /*005c*/ 	.byte	0x03, 0x1b
        /*005e*/ 	.short	0x00ff


	//----- nvinfo : EIATTR_COOP_GROUP_MASK_REGIDS
	.align		4
        /*0060*/ 	.byte	0x04, 0x29
        /*0062*/ 	.short	(.L_21 - .L_20)


	//   ....[0]....
.L_20:
        /*0064*/ 	.word	0xffffffff


	//   ....[1]....
        /*0068*/ 	.word	0xffffffff


	//   ....[2]....
        /*006c*/ 	.word	0xffffffff


	//   ....[3]....
        /*0070*/ 	.word	0xffffffff


	//   ....[4]....
        /*0074*/ 	.word	0xffffffff


	//   ....[5]....
        /*0078*/ 	.word	0xffffffff


	//----- nvinfo : EIATTR_COOP_GROUP_INSTR_OFFSETS
	.align		4
.L_21:
        /*007c*/ 	.byte	0x04, 0x28
        /*007e*/ 	.short	(.L_23 - .L_22)


	//   ....[0]....
.L_22:
        /*0080*/ 	.word	0x00000180


	//   ....[1]....
        /*0084*/ 	.word	0x000001a0


	//   ....[2]....
        /*0088*/ 	.word	0x000001c0


	//   ....[3]....
        /*008c*/ 	.word	0x000001e0


	//   ....[4]....
        /*0090*/ 	.word	0x00000200


	//   ....[5]....
        /*0094*/ 	.word	0x00000290


	//----- nvinfo : EIATTR_EXIT_INSTR_OFFSETS
	.align		4
.L_23:
        /*0098*/ 	.byte	0x04, 0x1c
        /*009a*/ 	.short	(.L_25 - .L_24)


	//   ....[0]....
.L_24:
        /*009c*/ 	.word	0x000002e0


	//   ....[1]....
        /*00a0*/ 	.word	0x00000330


	//----- nvinfo : EIATTR_REQNTID
	.align		4
.L_25:
        /*00a4*/ 	.byte	0x04, 0x10
        /*00a6*/ 	.short	(.L_27 - .L_26)
.L_26:
        /*00a8*/ 	.word	0x00000040
        /*00ac*/ 	.word	0x00000001
        /*00b0*/ 	.word	0x00000001


	//----- nvinfo : EIATTR_CBANK_PARAM_SIZE
	.align		4
.L_27:
        /*00b4*/ 	.byte	0x03, 0x19
        /*00b6*/ 	.short	0x0020


	//----- nvinfo : EIATTR_PARAM_CBANK
	.align		4
        /*00b8*/ 	.byte	0x04, 0x0a
        /*00ba*/ 	.short	(.L_29 - .L_28)
	.align		4
.L_28:
        /*00bc*/ 	.word	index@(.nv.constant0.triton_per_fused_mv_1)
        /*00c0*/ 	.short	0x0210
        /*00c2*/ 	.short	0x0020


	//----- nvinfo : EIATTR_SW_WAR
	.align		4
.L_29:
        /*00c4*/ 	.byte	0x04, 0x36
        /*00c6*/ 	.short	(.L_31 - .L_30)
.L_30:
        /*00c8*/ 	.word	0x00000008
.L_31:


//--------------------- .nv.callgraph             --------------------------
	.section	.nv.callgraph,"",@"SHT_CUDA_CALLGRAPH"
	.align	4
	.sectionentsize	8
	.align		4
        /*0000*/ 	.word	0x00000000
	.align		4
        /*0004*/ 	.word	0xffffffff
	.align		4
        /*0008*/ 	.word	0x00000000
	.align		4
        /*000c*/ 	.word	0xfffffffe
	.align		4
        /*0010*/ 	.word	0x00000000
	.align		4
        /*0014*/ 	.word	0xfffffffd
	.align		4
        /*0018*/ 	.word	0x00000000
	.align		4
        /*001c*/ 	.word	0xfffffffc


//--------------------- .text.triton_per_fused_mv_1 --------------------------
	.section	.text.triton_per_fused_mv_1,"ax",@progbits
	.sectionflags	@"SHF_BARRIERS=1"
	.align	128
        .global         triton_per_fused_mv_1
        .type           triton_per_fused_mv_1,@function
        .size           triton_per_fused_mv_1,(.L_x_1 - triton_per_fused_mv_1)
        .other          triton_per_fused_mv_1,@"STO_CUDA_ENTRY STV_DEFAULT"
triton_per_fused_mv_1:
.text.triton_per_fused_mv_1:
[----:B------:R-:W0:Y:S02]  /*0000*/  LDC R1, c[0x0][0x28] ;  /* 0x00000a00ff017b82 */ /* 0x000e240000000800 */
[----:B------:R-:W1:Y:S01]  /*0010*/  S2R R12, SR_TID.X ;  /* 0x00000000000c7919 */ /* 0x000e620000002100 */
[----:B------:R-:W2:Y:S01]  /*0020*/  LDC.64 R4, c[0x0][0x210] ;  /* 0x00008400ff047b82 */ /* 0x000ea20000000a00 */
[----:B------:R-:W-:Y:S01]  /*0030*/  IMAD.MOV.U32 R8, RZ, RZ, RZ ;  /* 0x000000ffff087224 */ /* 0x000fe200078e00ff */
[----:B------:R-:W-:Y:S01]  /*0040*/  ULDC.64 UR6, c[0x0][0x208] ;  /* 0x0000820000067ab9 */ /* 0x000fe20000000a00 */
[----:B------:R-:W3:Y:S05]  /*0050*/  S2R R0, SR_CTAID.X ;  /* 0x0000000000007919 */ /* 0x000eea0000002500 */
[----:B------:R-:W4:Y:S01]  /*0060*/  LDC.64 R6, c[0x0][0x218] ;  /* 0x00008600ff067b82 */ /* 0x000f220000000a00 */
[----:B-1----:R-:W-:-:S02]  /*0070*/  LOP3.LUT R3, R12, 0x3f, RZ, 0xc0, !PT ;  /* 0x0000003f0c037812 */ /* 0x002fc400078ec0ff */
[----:B---3--:R-:W-:-:S03]  /*0080*/  ISETP.GE.AND P0, PT, R0, 0x4, PT ;  /* 0x000000040000780c */ /* 0x008fc60003f06270 */
[----:B------:R-:W-:Y:S02]  /*0090*/  IMAD R9, R0, 0x40, R3 ;  /* 0x0000004000097824 */ /* 0x000fe400078e0203 */
[----:B----4-:R-:W-:-:S04]  /*00a0*/  IMAD.WIDE.U32 R6, R3, 0x4, R6 ;  /* 0x0000000403067825 */ /* 0x010fc800078e0006 */
[----:B--2---:R-:W-:Y:S02]  /*00b0*/  IMAD.WIDE R4, R9, 0x4, R4 ;  /* 0x0000000409047825 */ /* 0x004fe400078e0204 */
[----:B------:R1:W2:Y:S04]  /*00c0*/  LDG.E.EL R7, desc[UR6][R6.64] ;  /* 0x0000000606077981 */ /* 0x0002a8000c2e1900 */
[----:B------:R-:W3:Y:S01]  /*00d0*/  @!P0 LDG.E R8, desc[UR6][R4.64] ;  /* 0x0000000604088981 */ /* 0x000ee2000c1e1900 */
[----:B------:R-:W4:Y:S01]  /*00e0*/  S2UR UR5, SR_CgaCtaId ;  /* 0x00000000000579c3 */ /* 0x000f220000008800 */
[----:B------:R-:W-:Y:S01]  /*00f0*/  LOP3.LUT P1, RZ, R12, 0x1f, RZ, 0xc0, !PT ;  /* 0x0000001f0cff7812 */ /* 0x000fe2000782c0ff */
[----:B------:R-:W-:Y:S01]  /*0100*/  UMOV UR4, 0x400 ;  /* 0x0000040000047882 */ /* 0x000fe20000000000 */
[----:B-1----:R-:W-:-:S04]  /*0110*/  SHF.R.U32.HI R6, RZ, 0x3, R12 ;  /* 0x00000003ff067819 */ /* 0x002fc8000001160c */
[----:B------:R-:W-:Y:S01]  /*0120*/  LOP3.LUT R6, R6, 0x4, RZ, 0xc0, !PT ;  /* 0x0000000406067812 */ /* 0x000fe200078ec0ff */
[----:B----4-:R-:W-:Y:S01]  /*0130*/  UPRMT UR4, UR5, 0x654, UR4 ;  /* 0x0000065405047896 */ /* 0x010fe20008000004 */
[----:B------:R-:W-:Y:S02]  /*0140*/  ISETP.GE.AND P2, PT, R12, 0x2, PT ;  /* 0x000000020c00780c */ /* 0x000fe40003f46270 */
[----:B---3--:R-:W-:-:S05]  /*0150*/  SEL R8, R8, RZ, !P0 ;  /* 0x000000ff08087207 */ /* 0x008fca0004000000 */
[----:B--2---:R-:W-:-:S05]  /*0160*/  FMUL R8, R8, R7 ;  /* 0x0000000708087220 */ /* 0x004fca0000400000 */
[----:B------:R-:W-:-:S05]  /*0170*/  FSEL R8, R8, RZ, !P0 ;  /* 0x000000ff08087208 */ /* 0x000fca0004000000 */
[----:B------:R-:W1:Y:S02]  /*0180*/  SHFL.BFLY PT, R9, R8, 0x10, 0x1f ;  /* 0x0e001f0008097f89 */ /* 0x000e6400000e0000 */
[----:B-1----:R-:W-:-:S05]  /*0190*/  FADD R9, R8, R9 ;  /* 0x0000000908097221 */ /* 0x002fca0000000000 */
        /* <DEDUP_REMOVED lines=8> */
[----:B------:R-:W-:Y:S01]  /*0220*/  @!P1 STS [R6+UR4], R9 ;  /* 0x0000000906009988 */ /* 0x000fe20008000804 */
[C---:B------:R-:W-:Y:S01]  /*0230*/  LEA R5, R12.reuse, UR4, 0x2 ;  /* 0x000000040c057c11 */ /* 0x040fe2000f8e10ff */
[----:B------:R-:W-:Y:S06]  /*0240*/  BAR.SYNC.DEFER_BLOCKING 0x0 ;  /* 0x0000000000007b1d */ /* 0x000fec0000010000 */
[----:B------:R-:W1:Y:S01]  /*0250*/  @!P2 LDS R2, [R5] ;  /* 0x000000000502a984 */ /* 0x000e620000000800 */
[----:B------:R-:W-:-:S04]  /*0260*/  LOP3.LUT R4, R12, 0x1, RZ, 0xc0, !PT ;  /* 0x000000010c047812 */ /* 0x000fc800078ec0ff */
[----:B------:R-:W-:-:S04]  /*0270*/  ISETP.NE.U32.AND P1, PT, R4, 0x1, PT ;  /* 0x000000010400780c */ /* 0x000fc80003f25070 */
[----:B------:R-:W-:Y:S01]  /*0280*/  ISETP.LT.AND P1, PT, R12, 0x2, P1 ;  /* 0x000000020c00780c */ /* 0x000fe20000f21270 */
[----:B-1----:R-:W1:Y:S01]  /*0290*/  SHFL.BFLY PT, R7, R2, 0x1, 0x1f ;  /* 0x0c201f0002077f89 */ /* 0x002e6200000e0000 */
[----:B------:R-:W-:Y:S01]  /*02a0*/  ISETP.EQ.AND P0, PT, R3, RZ, !P0 ;  /* 0x000000ff0300720c */ /* 0x000fe20004702270 */
[----:B-1----:R-:W-:-:S10]  /*02b0*/  FADD R4, R2, R7 ;  /* 0x0000000702047221 */ /* 0x002fd40000000000 */
[----:B------:R1:W-:Y:S01]  /*02c0*/  @P1 STS [R5], R4 ;  /* 0x0000000405001388 */ /* 0x0003e20000000800 */
[----:B------:R-:W-:Y:S06]  /*02d0*/  BAR.SYNC.DEFER_BLOCKING 0x0 ;  /* 0x0000000000007b1d */ /* 0x000fec0000010000 */
[----:B-1----:R-:W-:Y:S05]  /*02e0*/  @!P0 EXIT ;  /* 0x000000000000894d */ /* 0x002fea0003800000 */
[----:B------:R-:W0:Y:S01]  /*02f0*/  LDS R5, [UR4] ;  /* 0x00000004ff057984 */ /* 0x000e220008000800 */
[----:B------:R-:W1:Y:S02]  /*0300*/  LDC.64 R2, c[0x0][0x220] ;  /* 0x00008800ff027b82 */ /* 0x000e640000000a00 */
[----:B-1----:R-:W-:-:S05]  /*0310*/  IMAD.WIDE R2, R0, 0x4, R2 ;  /* 0x0000000400027825 */ /* 0x002fca00078e0202 */
[----:B0-----:R-:W-:Y:S01]  /*0320*/  STG.E desc[UR6][R2.64], R5 ;  /* 0x0000000502007986 */ /* 0x001fe2000c101906 */
[----:B------:R-:W-:Y:S05]  /*0330*/  EXIT ;  /* 0x000000000000794d */ /* 0x000fea0003800000 */
.L_x_0:
[----:B------:R-:W-:-:S00]  /*0340*/  BRA `(.L_x_0) ;  /* 0xfffffffc00fc7947 */ /* 0x000fc0000383ffff */
[----:B------:R-:W-:-:S00]  /*0350*/  NOP ;  /* 0x0000000000007918 */ /* 0x000fc00000000000 */
        /* <DEDUP_REMOVED lines=10> */
.L_x_1:


//--------------------- .nv.shared.triton_per_fused_mv_1 --------------------------
	.section	.nv.shared.triton_per_fused_mv_1,"aw",@nobits
	.sectionflags	@""
	.align	16
	.zero		1024


//--------------------- .nv.constant0.triton_per_fused_mv_1 --------------------------
	.section	.nv.constant0.triton_per_fused_mv_1,"a",@progbits
	.sectionflags	@""
	.align	4
.nv.constant0.triton_per_fused_mv_1:
	.zero		560
